//
// Generated by NVIDIA NVVM Compiler
//
// Compiler Build ID: CL-36424714
// Cuda compilation tools, release 13.0, V13.0.88
// Based on NVVM 20.0.0
//

.version 9.0
.target sm_100
.address_size 64

	// .globl	_Z6arrMinPiS_S_
// _ZZ6arrMinPiS_S_E9sharedMin has been demoted

.visible .entry _Z6arrMinPiS_S_(
	.param .u64 .ptr .align 1 _Z6arrMinPiS_S__param_0,
	.param .u64 .ptr .align 1 _Z6arrMinPiS_S__param_1,
	.param .u64 .ptr .align 1 _Z6arrMinPiS_S__param_2
)
{
	.reg .pred 	%p<5>;
	.reg .b32 	%r<20>;
	.reg .b64 	%rd<11>;
	// demoted variable
	.shared .align 4 .u32 _ZZ6arrMinPiS_S_E9sharedMin;
	ld.param.u64 	%rd2, [_Z6arrMinPiS_S__param_0];
	ld.param.u64 	%rd3, [_Z6arrMinPiS_S__param_1];
	ld.param.u64 	%rd4, [_Z6arrMinPiS_S__param_2];
	mov.u32 	%r1, %tid.x;
	setp.ne.s32 	%p1, %r1, 0;
	@%p1 bra 	$L__BB0_2;
	mov.b32 	%r11, 1000;
	st.shared.u32 	[_ZZ6arrMinPiS_S_E9sharedMin], %r11;
$L__BB0_2:
	bar.sync 	0;
	mov.u32 	%r2, %ctaid.x;
	mov.u32 	%r3, %ntid.x;
	mad.lo.s32 	%r17, %r2, %r3, %r1;
	cvta.to.global.u64 	%rd5, %rd4;
	ld.global.u32 	%r5, [%rd5];
	setp.ge.s32 	%p2, %r17, %r5;
	mov.b32 	%r19, 1000;
	@%p2 bra 	$L__BB0_5;
	cvta.to.global.u64 	%rd1, %rd3;
	mov.b32 	%r19, 1000;
$L__BB0_4:
	mul.wide.s32 	%rd6, %r17, 4;
	add.s64 	%rd7, %rd1, %rd6;
	ld.global.u32 	%r14, [%rd7];
	min.s32 	%r19, %r19, %r14;
	add.s32 	%r17, %r17, %r3;
	setp.lt.s32 	%p3, %r17, %r5;
	@%p3 bra 	$L__BB0_4;
$L__BB0_5:
	setp.ne.s32 	%p4, %r1, 0;
	atom.shared.min.s32 	%r15, [_ZZ6arrMinPiS_S_E9sharedMin], %r19;
	bar.sync 	0;
	@%p4 bra 	$L__BB0_7;
	ld.shared.u32 	%r16, [_ZZ6arrMinPiS_S_E9sharedMin];
	cvta.to.global.u64 	%rd8, %rd2;
	mul.wide.u32 	%rd9, %r2, 4;
	add.s64 	%rd10, %rd8, %rd9;
	st.global.u32 	[%rd10], %r16;
$L__BB0_7:
	ret;

}
	// .globl	_Z5makeBPiS_S_
.visible .entry _Z5makeBPiS_S_(
	.param .u64 .ptr .align 1 _Z5makeBPiS_S__param_0,
	.param .u64 .ptr .align 1 _Z5makeBPiS_S__param_1,
	.param .u64 .ptr .align 1 _Z5makeBPiS_S__param_2
)
{
	.reg .pred 	%p<3>;
	.reg .b32 	%r<17>;
	.reg .b64 	%rd<10>;

	ld.param.u64 	%rd4, [_Z5makeBPiS_S__param_0];
	ld.param.u64 	%rd5, [_Z5makeBPiS_S__param_1];
	ld.param.u64 	%rd6, [_Z5makeBPiS_S__param_2];
	cvta.to.global.u64 	%rd1, %rd6;
	mov.u32 	%r5, %tid.x;
	mov.u32 	%r6, %ctaid.x;
	mov.u32 	%r1, %ntid.x;
	mad.lo.s32 	%r16, %r6, %r1, %r5;
	ld.global.u32 	%r7, [%rd1];
	setp.ge.s32 	%p1, %r16, %r7;
	@%p1 bra 	$L__BB1_3;
	cvta.to.global.u64 	%rd2, %rd4;
	cvta.to.global.u64 	%rd3, %rd5;
$L__BB1_2:
	mul.wide.s32 	%rd7, %r16, 4;
	add.s64 	%rd8, %rd2, %rd7;
	ld.global.u32 	%r8, [%rd8];
	mul.hi.s32 	%r9, %r8, 1717986919;
	shr.u32 	%r10, %r9, 31;
	shr.s32 	%r11, %r9, 2;
	add.s32 	%r12, %r11, %r10;
	mul.lo.s32 	%r13, %r12, 10;
	sub.s32 	%r14, %r8, %r13;
	add.s64 	%rd9, %rd3, %rd7;
	st.global.u32 	[%rd9], %r14;
	add.s32 	%r16, %r16, %r1;
	ld.global.u32 	%r15, [%rd1];
	setp.lt.s32 	%p2, %r16, %r15;
	@%p2 bra 	$L__BB1_2;
$L__BB1_3:
	bar.sync 	0;
	ret;

}


// ===== COMPILED SASS (sm_100) =====

	.target	sm_100

	.elftype	@"ET_EXEC"


//--------------------- .note.nv.tkinfo           --------------------------
	.section	.note.nv.tkinfo,"",@"SHT_NOTE"
	.sectionflags	@"SHF_NOTE_NV_TKINFO"
	.tkinfo
        /*0018*/ 	.word	0x00000002
        /*0030*/ 	.string	""
        /*0030*/ 	.string	"ptxas"
        /*0030*/ 	.string	"Cuda compilation tools, release 13.0, V13.0.88"
        /*0030*/ 	.string	"Build cuda_13.0.r13.0/compiler.36424714_0"
        /*0030*/ 	.string	"-arch sm_100 -m 64 "



//--------------------- .note.nv.cuinfo           --------------------------
	.section	.note.nv.cuinfo,"",@"SHT_NOTE"
	.sectionflags	@"SHF_NOTE_NV_CUINFO"
        /*0018*/ 	.short	0x0002
        /*001a*/ 	.short	0x0064
        /*001c*/ 	.short	0x0082
	.zero		2


//--------------------- .nv.info                  --------------------------
	.section	.nv.info,"",@"SHT_CUDA_INFO"
	.align	4


	//----- nvinfo : EIATTR_REGCOUNT
	.align		4
        /*0000*/ 	.byte	0x04, 0x2f
        /*0002*/ 	.short	(.L_1 - .L_0)
	.align		4
.L_0:
        /*0004*/ 	.word	index@(_Z6arrMinPiS_S_)
        /*0008*/ 	.word	0x0000000d


	//----- nvinfo : EIATTR_FRAME_SIZE
	.align		4
.L_1:
        /*000c*/ 	.byte	0x04, 0x11
        /*000e*/ 	.short	(.L_3 - .L_2)
	.align		4
.L_2:
        /*0010*/ 	.word	index@(_Z6arrMinPiS_S_)
        /*0014*/ 	.word	0x00000000


	//----- nvinfo : EIATTR_REGCOUNT
	.align		4
.L_3:
        /*0018*/ 	.byte	0x04, 0x2f
        /*001a*/ 	.short	(.L_5 - .L_4)
	.align		4
.L_4:
        /*001c*/ 	.word	index@(_Z5makeBPiS_S_)
        /*0020*/ 	.word	0x00000014


	//----- nvinfo : EIATTR_FRAME_SIZE
	.align		4
.L_5:
        /*0024*/ 	.byte	0x04, 0x11
        /*0026*/ 	.short	(.L_7 - .L_6)
	.align		4
.L_6:
        /*0028*/ 	.word	index@(_Z5makeBPiS_S_)
        /*002c*/ 	.word	0x00000000


	//----- nvinfo : EIATTR_MIN_STACK_SIZE
	.align		4
.L_7:
        /*0030*/ 	.byte	0x04, 0x12
        /*0032*/ 	.short	(.L_9 - .L_8)
	.align		4
.L_8:
        /*0034*/ 	.word	index@(_Z5makeBPiS_S_)
        /*0038*/ 	.word	0x00000000


	//----- nvinfo : EIATTR_MIN_STACK_SIZE
	.align		4
.L_9:
        /*003c*/ 	.byte	0x04, 0x12
        /*003e*/ 	.short	(.L_11 - .L_10)
	.align		4
.L_10:
        /*0040*/ 	.word	index@(_Z6arrMinPiS_S_)
        /*0044*/ 	.word	0x00000000
.L_11:


//--------------------- .nv.compat                --------------------------
	.section	.nv.compat,"",@"SHT_CUDA_COMPAT_INFO"
	.align	4
        /*0000*/ 	.byte	0x02, 0x09, 0x00, 0x00, 0x02, 0x02, 0x01, 0x00, 0x02, 0x05, 0x05, 0x00, 0x03, 0x07, 0x01, 0x01
        /*0010*/ 	.byte	0x02, 0x03, 0x00, 0x00, 0x02, 0x06, 0x01, 0x00, 0x04, 0x0b, 0x08, 0x00, 0x09, 0x00, 0x00, 0x00
        /*0020*/ 	.byte	0x00, 0x00, 0x00, 0x00


//--------------------- .nv.info._Z5makeBPiS_S_   --------------------------
	.section	.nv.info._Z5makeBPiS_S_,"",@"SHT_CUDA_INFO"
	.sectionflags	@""
	.align	4


	//----- nvinfo : EIATTR_CUDA_API_VERSION
	.align		4
        /*0000*/ 	.byte	0x04, 0x37
        /*0002*/ 	.short	(.L_13 - .L_12)
.L_12:
        /*0004*/ 	.word	0x00000082


	//----- nvinfo : EIATTR_KPARAM_INFO
	.align		4
.L_13:
        /*0008*/ 	.byte	0x04, 0x17
        /*000a*/ 	.short	(.L_15 - .L_14)
.L_14:
        /*000c*/ 	.word	0x00000000
        /*0010*/ 	.short	0x0002
        /*0012*/ 	.short	0x0010
        /*0014*/ 	.byte	0x00, 0xf5, 0x21, 0x00


	//----- nvinfo : EIATTR_KPARAM_INFO
	.align		4
.L_15:
        /*0018*/ 	.byte	0x04, 0x17
        /*001a*/ 	.short	(.L_17 - .L_16)
.L_16:
        /*001c*/ 	.word	0x00000000
        /*0020*/ 	.short	0x0001
        /*0022*/ 	.short	0x0008
        /*0024*/ 	.byte	0x00, 0xf5, 0x21, 0x00


	//----- nvinfo : EIATTR_KPARAM_INFO
	.align		4
.L_17:
        /*0028*/ 	.byte	0x04, 0x17
        /*002a*/ 	.short	(.L_19 - .L_18)
.L_18:
        /*002c*/ 	.word	0x00000000
        /*0030*/ 	.short	0x0000
        /*0032*/ 	.short	0x0000
        /*0034*/ 	.byte	0x00, 0xf5, 0x21, 0x00


	//----- nvinfo : EIATTR_SPARSE_MMA_MASK
	.align		4
.L_19:
        /*0038*/ 	.byte	0x03, 0x50
        /*003a*/ 	.short	0x0000


	//----- nvinfo : EIATTR_MAXREG_COUNT
	.align		4
        /*003c*/ 	.byte	0x03, 0x1b
        /*003e*/ 	.short	0x00ff


	//----- nvinfo : EIATTR_NUM_BARRIERS
	.align		4
        /*0040*/ 	.byte	0x02, 0x4c
        /*0042*/ 	.byte	0x01
	.zero		1


	//----- nvinfo : EIATTR_MERCURY_ISA_VERSION
	.align		4
        /*0044*/ 	.byte	0x03, 0x5f
        /*0046*/ 	.short	0x0101


	//----- nvinfo : EIATTR_VRC_CTA_INIT_COUNT
	.align		4
        /*0048*/ 	.byte	0x02, 0x4a
	.zero		1
	.zero		1


	//----- nvinfo : EIATTR_EXIT_INSTR_OFFSETS
	.align		4
        /*004c*/ 	.byte	0x04, 0x1c
        /*004e*/ 	.short	(.L_21 - .L_20)


	//   ....[0]....
.L_20:
        /*0050*/ 	.word	0x000001b0


	//----- nvinfo : EIATTR_CRS_STACK_SIZE
	.align		4
.L_21:
        /*0054*/ 	.byte	0x04, 0x1e
        /*0056*/ 	.short	(.L_23 - .L_22)
.L_22:
        /*0058*/ 	.word	0x00000000


	//----- nvinfo : EIATTR_CBANK_PARAM_SIZE
	.align		4
.L_23:
        /*005c*/ 	.byte	0x03, 0x19
        /*005e*/ 	.short	0x0018


	//----- nvinfo : EIATTR_PARAM_CBANK
	.align		4
        /*0060*/ 	.byte	0x04, 0x0a
        /*0062*/ 	.short	(.L_25 - .L_24)
	.align		4
.L_24:
        /*0064*/ 	.word	index@(.nv.constant0._Z5makeBPiS_S_)
        /*0068*/ 	.short	0x0380
        /*006a*/ 	.short	0x0018


	//----- nvinfo : EIATTR_SW_WAR
	.align		4
.L_25:
        /*006c*/ 	.byte	0x04, 0x36
        /*006e*/ 	.short	(.L_27 - .L_26)
.L_26:
        /*0070*/ 	.word	0x00000008
.L_27:


//--------------------- .nv.info._Z6arrMinPiS_S_  --------------------------
	.section	.nv.info._Z6arrMinPiS_S_,"",@"SHT_CUDA_INFO"
	.sectionflags	@""
	.align	4


	//----- nvinfo : EIATTR_CUDA_API_VERSION
	.align		4
        /*0000*/ 	.byte	0x04, 0x37
        /*0002*/ 	.short	(.L_29 - .L_28)
.L_28:
        /*0004*/ 	.word	0x00000082


	//----- nvinfo : EIATTR_KPARAM_INFO
	.align		4
.L_29:
        /*0008*/ 	.byte	0x04, 0x17
        /*000a*/ 	.short	(.L_31 - .L_30)
.L_30:
        /*000c*/ 	.word	0x00000000
        /*0010*/ 	.short	0x0002
        /*0012*/ 	.short	0x0010
        /*0014*/ 	.byte	0x00, 0xf5, 0x21, 0x00


	//----- nvinfo : EIATTR_KPARAM_INFO
	.align		4
.L_31:
        /*0018*/ 	.byte	0x04, 0x17
        /*001a*/ 	.short	(.L_33 - .L_32)
.L_32:
        /*001c*/ 	.word	0x00000000
        /*0020*/ 	.short	0x0001
        /*0022*/ 	.short	0x0008
        /*0024*/ 	.byte	0x00, 0xf5, 0x21, 0x00


	//----- nvinfo : EIATTR_KPARAM_INFO
	.align		4
.L_33:
        /*0028*/ 	.byte	0x04, 0x17
        /*002a*/ 	.short	(.L_35 - .L_34)
.L_34:
        /*002c*/ 	.word	0x00000000
        /*0030*/ 	.short	0x0000
        /*0032*/ 	.short	0x0000
        /*0034*/ 	.byte	0x00, 0xf5, 0x21, 0x00


	//----- nvinfo : EIATTR_SPARSE_MMA_MASK
	.align		4
.L_35:
        /*0038*/ 	.byte	0x03, 0x50
        /*003a*/ 	.short	0x0000


	//----- nvinfo : EIATTR_MAXREG_COUNT
	.align		4
        /*003c*/ 	.byte	0x03, 0x1b
        /*003e*/ 	.short	0x00ff


	//----- nvinfo : EIATTR_NUM_BARRIERS
	.align		4
        /*0040*/ 	.byte	0x02, 0x4c
        /*0042*/ 	.byte	0x01
	.zero		1


	//----- nvinfo : EIATTR_MERCURY_ISA_VERSION
	.align		4
        /*0044*/ 	.byte	0x03, 0x5f
        /*0046*/ 	.short	0x0101


	//----- nvinfo : EIATTR_INT_WARP_WIDE_INSTR_OFFSETS
	.align		4
        /*0048*/ 	.byte	0x04, 0x31
        /*004a*/ 	.short	(.L_37 - .L_36)


	//   ....[0]....
.L_36:
        /*004c*/ 	.word	0x000001e0


	//   ....[1]....
        /*0050*/ 	.word	0x000001f0


	//----- nvinfo : EIATTR_VRC_CTA_INIT_COUNT
	.align		4
.L_37:
        /*0054*/ 	.byte	0x02, 0x4a
	.zero		1
	.zero		1


	//----- nvinfo : EIATTR_EXIT_INSTR_OFFSETS
	.align		4
        /*0058*/ 	.byte	0x04, 0x1c
        /*005a*/ 	.short	(.L_39 - .L_38)


	//   ....[0]....
.L_38:
        /*005c*/ 	.word	0x00000270


	//   ....[1]....
        /*0060*/ 	.word	0x000002c0


	//----- nvinfo : EIATTR_CRS_STACK_SIZE
	.align		4
.L_39:
        /*0064*/ 	.byte	0x04, 0x1e
        /*0066*/ 	.short	(.L_41 - .L_40)
.L_40:
        /*0068*/ 	.word	0x00000000


	//----- nvinfo : EIATTR_CBANK_PARAM_SIZE
	.align		4
.L_41:
        /*006c*/ 	.byte	0x03, 0x19
        /*006e*/ 	.short	0x0018


	//----- nvinfo : EIATTR_PARAM_CBANK
	.align		4
        /*0070*/ 	.byte	0x04, 0x0a
        /*0072*/ 	.short	(.L_43 - .L_42)
	.align		4
.L_42:
        /*0074*/ 	.word	index@(.nv.constant0._Z6arrMinPiS_S_)
        /*0078*/ 	.short	0x0380
        /*007a*/ 	.short	0x0018


	//----- nvinfo : EIATTR_SW_WAR
	.align		4
.L_43:
        /*007c*/ 	.byte	0x04, 0x36
        /*007e*/ 	.short	(.L_45 - .L_44)
.L_44:
        /*0080*/ 	.word	0x00000008
.L_45:


//--------------------- .nv.callgraph             --------------------------
	.section	.nv.callgraph,"",@"SHT_CUDA_CALLGRAPH"
	.align	4
	.sectionentsize	8
	.align		4
        /*0000*/ 	.word	0x00000000
	.align		4
        /*0004*/ 	.word	0xffffffff
	.align		4
        /*0008*/ 	.word	0x00000000
	.align		4
        /*000c*/ 	.word	0xfffffffe
	.align		4
        /*0010*/ 	.word	0x00000000
	.align		4
        /*0014*/ 	.word	0xfffffffd
	.align		4
        /*0018*/ 	.word	0x00000000
	.align		4
        /*001c*/ 	.word	0xfffffffc


//--------------------- .text._Z5makeBPiS_S_      --------------------------
	.section	.text._Z5makeBPiS_S_,"ax",@progbits
	.align	128
        .global         _Z5makeBPiS_S_
        .type           _Z5makeBPiS_S_,@function
        .size           _Z5makeBPiS_S_,(.L_x_8 - _Z5makeBPiS_S_)
        .other          _Z5makeBPiS_S_,@"STO_CUDA_ENTRY STV_DEFAULT"
_Z5makeBPiS_S_:
.text._Z5makeBPiS_S_:
[----:B------:R-:W-:Y:S08]  /*0000*/  LDC R1, c[0x0][0x37c] ;  /* 0x0000df00ff017b82 */ /* 0x000ff00000000800 */
[----:B------:R-:W0:Y:S01]  /*0010*/  LDC.64 R2, c[0x0][0x390] ;  /* 0x0000e400ff027b82 */ /* 0x000e220000000a00 */
[----:B------:R-:W0:Y:S02]  /*0020*/  LDCU.64 UR4, c[0x0][0x358] ;  /* 0x00006b00ff0477ac */ /* 0x000e240008000a00 */
[----:B0-----:R-:W2:Y:S05]  /*0030*/  LDG.E R5, desc[UR4][R2.64] ;  /* 0x0000000402057981 */ /* 0x001eaa000c1e1900 */
[----:B------:R-:W0:Y:S01]  /*0040*/  S2UR UR6, SR_CTAID.X ;  /* 0x00000000000679c3 */ /* 0x000e220000002500 */
[----:B------:R-:W-:Y:S01]  /*0050*/  BSSY.RECONVERGENT B0, `(.L_x_0) ;  /* 0x0000014000007945 */ /* 0x000fe20003800200 */
[----:B------:R-:W0:Y:S06]  /*0060*/  S2R R0, SR_TID.X ;  /* 0x0000000000007919 */ /* 0x000e2c0000002100 */
[----:B------:R-:W0:Y:S02]  /*0070*/  LDC R17, c[0x0][0x360] ;  /* 0x0000d800ff117b82 */ /* 0x000e240000000800 */
[----:B0-----:R-:W-:-:S05]  /*0080*/  IMAD R0, R17, UR6, R0 ;  /* 0x0000000611007c24 */ /* 0x001fca000f8e0200 */
[----:B--2---:R-:W-:-:S13]  /*0090*/  ISETP.GE.AND P0, PT, R0, R5, PT ;  /* 0x000000050000720c */ /* 0x004fda0003f06270 */
[----:B------:R-:W-:Y:S05]  /*00a0*/  @P0 BRA `(.L_x_1) ;  /* 0x0000000000380947 */ /* 0x000fea0003800000 */
[----:B------:R-:W0:Y:S08]  /*00b0*/  LDC.64 R8, c[0x0][0x380] ;  /* 0x0000e000ff087b82 */ /* 0x000e300000000a00 */
[----:B------:R-:W1:Y:S02]  /*00c0*/  LDC.64 R10, c[0x0][0x388] ;  /* 0x0000e200ff0a7b82 */ /* 0x000e640000000a00 */
.L_x_2:
[----:B0-----:R-:W-:-:S06]  /*00d0*/  IMAD.WIDE R4, R0, 0x4, R8 ;  /* 0x0000000400047825 */ /* 0x001fcc00078e0208 */
[----:B------:R-:W2:Y:S02]  /*00e0*/  LDG.E R4, desc[UR4][R4.64] ;  /* 0x0000000404047981 */ /* 0x000ea4000c1e1900 */
[----:B--2---:R-:W-:-:S05]  /*00f0*/  IMAD.HI R6, R4, 0x66666667, RZ ;  /* 0x6666666704067827 */ /* 0x004fca00078e02ff */
[----:B------:R-:W-:-:S04]  /*0100*/  SHF.R.U32.HI R7, RZ, 0x1f, R6 ;  /* 0x0000001fff077819 */ /* 0x000fc80000011606 */
[----:B------:R-:W-:Y:S01]  /*0110*/  LEA.HI.SX32 R13, R6, R7, 0x1e ;  /* 0x00000007060d7211 */ /* 0x000fe200078ff2ff */
[----:B-1----:R-:W-:-:S04]  /*0120*/  IMAD.WIDE R6, R0, 0x4, R10 ;  /* 0x0000000400067825 */ /* 0x002fc800078e020a */
[----:B------:R-:W-:-:S05]  /*0130*/  IMAD R13, R13, -0xa, R4 ;  /* 0xfffffff60d0d7824 */ /* 0x000fca00078e0204 */
[----:B------:R2:W-:Y:S04]  /*0140*/  STG.E desc[UR4][R6.64], R13 ;  /* 0x0000000d06007986 */ /* 0x0005e8000c101904 */
[----:B------:R-:W3:Y:S01]  /*0150*/  LDG.E R15, desc[UR4][R2.64] ;  /* 0x00000004020f7981 */ /* 0x000ee2000c1e1900 */
[----:B------:R-:W-:-:S04]  /*0160*/  IADD3 R0, PT, PT, R17, R0, RZ ;  /* 0x0000000011007210 */ /* 0x000fc80007ffe0ff */
[----:B---3--:R-:W-:-:S13]  /*0170*/  ISETP.GE.AND P0, PT, R0, R15, PT ;  /* 0x0000000f0000720c */ /* 0x008fda0003f06270 */
[----:B--2---:R-:W-:Y:S05]  /*0180*/  @!P0 BRA `(.L_x_2) ;  /* 0xfffffffc00d08947 */ /* 0x004fea000383ffff */
.L_x_1:
[----:B------:R-:W-:Y:S05]  /*0190*/  BSYNC.RECONVERGENT B0 ;  /* 0x0000000000007941 */ /* 0x000fea0003800200 */
.L_x_0:
[----:B------:R-:W-:Y:S06]  /*01a0*/  BAR.SYNC.DEFER_BLOCKING 0x0 ;  /* 0x0000000000007b1d */ /* 0x000fec0000010000 */
[----:B------:R-:W-:Y:S05]  /*01b0*/  EXIT ;  /* 0x000000000000794d */ /* 0x000fea0003800000 */
.L_x_3:
[----:B------:R-:W-:-:S00]  /*01c0*/  BRA `(.L_x_3) ;  /* 0xfffffffc00fc7947 */ /* 0x000fc0000383ffff */
[----:B------:R-:W-:-:S00]  /*01d0*/  NOP ;  /* 0x0000000000007918 */ /* 0x000fc00000000000 */
        /* <DEDUP_REMOVED lines=10> */
.L_x_8:


//--------------------- .text._Z6arrMinPiS_S_     --------------------------
	.section	.text._Z6arrMinPiS_S_,"ax",@progbits
	.align	128
        .global         _Z6arrMinPiS_S_
        .type           _Z6arrMinPiS_S_,@function
        .size           _Z6arrMinPiS_S_,(.L_x_9 - _Z6arrMinPiS_S_)
        .other          _Z6arrMinPiS_S_,@"STO_CUDA_ENTRY STV_DEFAULT"
_Z6arrMinPiS_S_:
.text._Z6arrMinPiS_S_:
[----:B------:R-:W-:Y:S01]  /*0000*/  LDC R1, c[0x0][0x37c] ;  /* 0x0000df00ff017b82 */ /* 0x000fe20000000800 */
[----:B------:R-:W0:Y:S07]  /*0010*/  S2R R6, SR_TID.X ;  /* 0x0000000000067919 */ /* 0x000e2e0000002100 */
[----:B------:R-:W1:Y:S01]  /*0020*/  LDC.64 R2, c[0x0][0x390] ;  /* 0x0000e400ff027b82 */ /* 0x000e620000000a00 */
[----:B------:R-:W1:Y:S01]  /*0030*/  LDCU.64 UR6, c[0x0][0x358] ;  /* 0x00006b00ff0677ac */ /* 0x000e620008000a00 */
[----:B0-----:R-:W-:-:S13]  /*0040*/  ISETP.NE.AND P0, PT, R6, RZ, PT ;  /* 0x000000ff0600720c */ /* 0x001fda0003f05270 */
[----:B------:R-:W0:Y:S01]  /*0050*/  @!P0 S2R R5, SR_CgaCtaId ;  /* 0x0000000000058919 */ /* 0x000e220000008800 */
[----:B------:R-:W-:-:S04]  /*0060*/  @!P0 MOV R0, 0x400 ;  /* 0x0000040000008802 */ /* 0x000fc80000000f00 */
[----:B0-----:R-:W-:Y:S01]  /*0070*/  @!P0 LEA R0, R5, R0, 0x18 ;  /* 0x0000000005008211 */ /* 0x001fe200078ec0ff */
[----:B------:R-:W-:-:S05]  /*0080*/  @!P0 IMAD.MOV.U32 R5, RZ, RZ, 0x3e8 ;  /* 0x000003e8ff058424 */ /* 0x000fca00078e00ff */
[----:B------:R0:W-:Y:S01]  /*0090*/  @!P0 STS [R0], R5 ;  /* 0x0000000500008388 */ /* 0x0001e20000000800 */
[----:B------:R-:W-:Y:S06]  /*00a0*/  BAR.SYNC.DEFER_BLOCKING 0x0 ;  /* 0x0000000000007b1d */ /* 0x000fec0000010000 */
[----:B-1----:R-:W2:Y:S01]  /*00b0*/  LDG.E R7, desc[UR6][R2.64] ;  /* 0x0000000602077981 */ /* 0x002ea2000c1e1900 */
[----:B------:R-:W1:Y:S01]  /*00c0*/  LDCU UR8, c[0x0][0x360] ;  /* 0x00006c00ff0877ac */ /* 0x000e620008000800 */
[----:B------:R-:W-:Y:S01]  /*00d0*/  BSSY.RECONVERGENT B0, `(.L_x_4) ;  /* 0x000000f000007945 */ /* 0x000fe20003800200 */
[----:B------:R-:W-:Y:S01]  /*00e0*/  IMAD.MOV.U32 R8, RZ, RZ, 0x3e8 ;  /* 0x000003e8ff087424 */ /* 0x000fe200078e00ff */
[----:B------:R-:W1:Y:S01]  /*00f0*/  S2R R9, SR_CTAID.X ;  /* 0x0000000000097919 */ /* 0x000e620000002500 */
[----:B------:R-:W3:Y:S01]  /*0100*/  S2R R10, SR_LANEID ;  /* 0x00000000000a7919 */ /* 0x000ee20000000000 */
[----:B-1----:R-:W-:-:S05]  /*0110*/  IMAD R6, R9, UR8, R6 ;  /* 0x0000000809067c24 */ /* 0x002fca000f8e0206 */
[----:B--2---:R-:W-:-:S13]  /*0120*/  ISETP.GE.AND P1, PT, R6, R7, PT ;  /* 0x000000070600720c */ /* 0x004fda0003f26270 */
[----:B0--3--:R-:W-:Y:S05]  /*0130*/  @P1 BRA `(.L_x_5) ;  /* 0x0000000000201947 */ /* 0x009fea0003800000 */
[----:B------:R-:W0:Y:S01]  /*0140*/  LDC.64 R4, c[0x0][0x388] ;  /* 0x0000e200ff047b82 */ /* 0x000e220000000a00 */
[----:B------:R-:W-:-:S07]  /*0150*/  IMAD.MOV.U32 R8, RZ, RZ, 0x3e8 ;  /* 0x000003e8ff087424 */ /* 0x000fce00078e00ff */
.L_x_6:
[----:B0-----:R-:W-:-:S06]  /*0160*/  IMAD.WIDE R2, R6, 0x4, R4 ;  /* 0x0000000406027825 */ /* 0x001fcc00078e0204 */
[----:B------:R-:W2:Y:S01]  /*0170*/  LDG.E R3, desc[UR6][R2.64] ;  /* 0x0000000602037981 */ /* 0x000ea2000c1e1900 */
[----:B------:R-:W-:-:S05]  /*0180*/  VIADD R6, R6, UR8 ;  /* 0x0000000806067c36 */ /* 0x000fca0008000000 */
[----:B------:R-:W-:Y:S02]  /*0190*/  ISETP.GE.AND P1, PT, R6, R7, PT ;  /* 0x000000070600720c */ /* 0x000fe40003f26270 */
[----:B--2---:R-:W-:-:S11]  /*01a0*/  VIMNMX R8, PT, PT, R3, R8, PT ;  /* 0x0000000803087248 */ /* 0x004fd60003fe0100 */
[----:B------:R-:W-:Y:S05]  /*01b0*/  @!P1 BRA `(.L_x_6) ;  /* 0xfffffffc00e89947 */ /* 0x000fea000383ffff */
.L_x_5:
[----:B------:R-:W-:Y:S05]  /*01c0*/  BSYNC.RECONVERGENT B0 ;  /* 0x0000000000007941 */ /* 0x000fea0003800200 */
.L_x_4:
[----:B------:R-:W0:Y:S01]  /*01d0*/  S2UR UR5, SR_CgaCtaId ;  /* 0x00000000000579c3 */ /* 0x000e220000008800 */
[----:B------:R-:W-:Y:S01]  /*01e0*/  VOTEU.ANY UR4, UPT, PT ;  /* 0x0000000000047886 */ /* 0x000fe200038e0100 */
[----:B------:R-:W-:Y:S01]  /*01f0*/  CREDUX.MIN.S32 UR9, R8 ;  /* 0x00000000080972cc */ /* 0x000fe20000008200 */
[----:B------:R-:W-:-:S06]  /*0200*/  UFLO.U32 UR4, UR4 ;  /* 0x00000004000472bd */ /* 0x000fcc00080e0000 */
[----:B------:R-:W-:Y:S01]  /*0210*/  ISETP.EQ.U32.AND P1, PT, R10, UR4, PT ;  /* 0x000000040a007c0c */ /* 0x000fe2000bf22070 */
[----:B------:R-:W-:-:S05]  /*0220*/  UMOV UR4, 0x400 ;  /* 0x0000040000047882 */ /* 0x000fca0000000000 */
[----:B------:R-:W-:Y:S01]  /*0230*/  IMAD.U32 R0, RZ, RZ, UR9 ;  /* 0x00000009ff007e24 */ /* 0x000fe2000f8e00ff */
[----:B0-----:R-:W-:-:S09]  /*0240*/  ULEA UR4, UR5, UR4, 0x18 ;  /* 0x0000000405047291 */ /* 0x001fd2000f8ec0ff */
[----:B------:R0:W-:Y:S01]  /*0250*/  @P1 ATOMS.MIN.S32 RZ, [UR4], R0 ;  /* 0x00000000ffff198c */ /* 0x0001e20008800204 */
[----:B------:R-:W-:Y:S06]  /*0260*/  BAR.SYNC.DEFER_BLOCKING 0x0 ;  /* 0x0000000000007b1d */ /* 0x000fec0000010000 */
[----:B------:R-:W-:Y:S05]  /*0270*/  @P0 EXIT ;  /* 0x000000000000094d */ /* 0x000fea0003800000 */
[----:B------:R-:W1:Y:S01]  /*0280*/  LDS R5, [UR4] ;  /* 0x00000004ff057984 */ /* 0x000e620008000800 */
[----:B------:R-:W2:Y:S02]  /*0290*/  LDC.64 R2, c[0x0][0x380] ;  /* 0x0000e000ff027b82 */ /* 0x000ea40000000a00 */
[----:B--2---:R-:W-:-:S05]  /*02a0*/  IMAD.WIDE.U32 R2, R9, 0x4, R2 ;  /* 0x0000000409027825 */ /* 0x004fca00078e0002 */
[----:B-1----:R-:W-:Y:S01]  /*02b0*/  STG.E desc[UR6][R2.64], R5 ;  /* 0x0000000502007986 */ /* 0x002fe2000c101906 */
[----:B------:R-:W-:Y:S05]  /*02c0*/  EXIT ;  /* 0x000000000000794d */ /* 0x000fea0003800000 */
.L_x_7:
        /* <DEDUP_REMOVED lines=11> */
.L_x_9:


//--------------------- .nv.shared.reserved.0     --------------------------
	.section	.nv.shared.reserved.0,"aw",@nobits
	.weak		__nv_reservedSMEM_offset_0_alias
	.size		__nv_reservedSMEM_offset_0_alias, 0, 64
	.other		__nv_reservedSMEM_offset_0_alias,@"STO_CUDA_RESERVED_SHARED STV_DEFAULT"
__nv_reservedSMEM_offset_0_alias:
	.zero		0
	.zero		64


//--------------------- .nv.shared._Z6arrMinPiS_S_ --------------------------
	.section	.nv.shared._Z6arrMinPiS_S_,"aw",@nobits
	.sectionflags	@""
	.align	4
.nv.shared._Z6arrMinPiS_S_:
	.zero		1028


//--------------------- .nv.constant0._Z5makeBPiS_S_ --------------------------
	.section	.nv.constant0._Z5makeBPiS_S_,"a",@progbits
	.sectionflags	@""
	.align	4
.nv.constant0._Z5makeBPiS_S_:
	.zero		920


//--------------------- .nv.constant0._Z6arrMinPiS_S_ --------------------------
	.section	.nv.constant0._Z6arrMinPiS_S_,"a",@progbits
	.sectionflags	@""
	.align	4
.nv.constant0._Z6arrMinPiS_S_:
	.zero		920


//--------------------- SYMBOLS --------------------------

	.type		.nv.reservedSmem.offset0,@object
	.size		.nv.reservedSmem.offset0,0x4
	.type		.nv.reservedSmem.cap,@object
	.size		.nv.reservedSmem.cap,0x4
